//
// Generated by NVIDIA NVVM Compiler
//
// Compiler Build ID: CL-36424714
// Cuda compilation tools, release 13.0, V13.0.88
// Based on NVVM 20.0.0
//

.version 9.0
.target sm_100
.address_size 64

	// .globl	_Z3dotPiS_S_
// _ZZ3dotPiS_S_E4temp has been demoted

.visible .entry _Z3dotPiS_S_(
	.param .u64 .ptr .align 1 _Z3dotPiS_S__param_0,
	.param .u64 .ptr .align 1 _Z3dotPiS_S__param_1,
	.param .u64 .ptr .align 1 _Z3dotPiS_S__param_2
)
{
	.reg .pred 	%p<3>;
	.reg .b32 	%r<81>;
	.reg .b64 	%rd<10>;
	// demoted variable
	.shared .align 4 .b8 _ZZ3dotPiS_S_E4temp[2048];
	ld.param.u64 	%rd2, [_Z3dotPiS_S__param_0];
	ld.param.u64 	%rd3, [_Z3dotPiS_S__param_1];
	ld.param.u64 	%rd1, [_Z3dotPiS_S__param_2];
	cvta.to.global.u64 	%rd4, %rd3;
	cvta.to.global.u64 	%rd5, %rd2;
	mov.u32 	%r5, %tid.x;
	mul.wide.u32 	%rd6, %r5, 4;
	add.s64 	%rd7, %rd5, %rd6;
	ld.global.u32 	%r6, [%rd7];
	add.s64 	%rd8, %rd4, %rd6;
	ld.global.u32 	%r7, [%rd8];
	mul.lo.s32 	%r8, %r7, %r6;
	shl.b32 	%r9, %r5, 2;
	mov.u32 	%r10, _ZZ3dotPiS_S_E4temp;
	add.s32 	%r11, %r10, %r9;
	st.shared.u32 	[%r11], %r8;
	bar.sync 	0;
	setp.ne.s32 	%p1, %r5, 0;
	@%p1 bra 	$L__BB0_4;
	mov.b32 	%r80, 0;
	mov.b32 	%r79, 64;
$L__BB0_2:
	add.s32 	%r15, %r10, %r79;
	ld.shared.u32 	%r16, [%r15+-64];
	add.s32 	%r17, %r16, %r80;
	ld.shared.u32 	%r18, [%r15+-60];
	add.s32 	%r19, %r18, %r17;
	ld.shared.u32 	%r20, [%r15+-56];
	add.s32 	%r21, %r20, %r19;
	ld.shared.u32 	%r22, [%r15+-52];
	add.s32 	%r23, %r22, %r21;
	ld.shared.u32 	%r24, [%r15+-48];
	add.s32 	%r25, %r24, %r23;
	ld.shared.u32 	%r26, [%r15+-44];
	add.s32 	%r27, %r26, %r25;
	ld.shared.u32 	%r28, [%r15+-40];
	add.s32 	%r29, %r28, %r27;
	ld.shared.u32 	%r30, [%r15+-36];
	add.s32 	%r31, %r30, %r29;
	ld.shared.u32 	%r32, [%r15+-32];
	add.s32 	%r33, %r32, %r31;
	ld.shared.u32 	%r34, [%r15+-28];
	add.s32 	%r35, %r34, %r33;
	ld.shared.u32 	%r36, [%r15+-24];
	add.s32 	%r37, %r36, %r35;
	ld.shared.u32 	%r38, [%r15+-20];
	add.s32 	%r39, %r38, %r37;
	ld.shared.u32 	%r40, [%r15+-16];
	add.s32 	%r41, %r40, %r39;
	ld.shared.u32 	%r42, [%r15+-12];
	add.s32 	%r43, %r42, %r41;
	ld.shared.u32 	%r44, [%r15+-8];
	add.s32 	%r45, %r44, %r43;
	ld.shared.u32 	%r46, [%r15+-4];
	add.s32 	%r47, %r46, %r45;
	ld.shared.u32 	%r48, [%r15];
	add.s32 	%r49, %r48, %r47;
	ld.shared.u32 	%r50, [%r15+4];
	add.s32 	%r51, %r50, %r49;
	ld.shared.u32 	%r52, [%r15+8];
	add.s32 	%r53, %r52, %r51;
	ld.shared.u32 	%r54, [%r15+12];
	add.s32 	%r55, %r54, %r53;
	ld.shared.u32 	%r56, [%r15+16];
	add.s32 	%r57, %r56, %r55;
	ld.shared.u32 	%r58, [%r15+20];
	add.s32 	%r59, %r58, %r57;
	ld.shared.u32 	%r60, [%r15+24];
	add.s32 	%r61, %r60, %r59;
	ld.shared.u32 	%r62, [%r15+28];
	add.s32 	%r63, %r62, %r61;
	ld.shared.u32 	%r64, [%r15+32];
	add.s32 	%r65, %r64, %r63;
	ld.shared.u32 	%r66, [%r15+36];
	add.s32 	%r67, %r66, %r65;
	ld.shared.u32 	%r68, [%r15+40];
	add.s32 	%r69, %r68, %r67;
	ld.shared.u32 	%r70, [%r15+44];
	add.s32 	%r71, %r70, %r69;
	ld.shared.u32 	%r72, [%r15+48];
	add.s32 	%r73, %r72, %r71;
	ld.shared.u32 	%r74, [%r15+52];
	add.s32 	%r75, %r74, %r73;
	ld.shared.u32 	%r76, [%r15+56];
	add.s32 	%r77, %r76, %r75;
	ld.shared.u32 	%r78, [%r15+60];
	add.s32 	%r80, %r78, %r77;
	add.s32 	%r79, %r79, 128;
	setp.ne.s32 	%p2, %r79, 2112;
	@%p2 bra 	$L__BB0_2;
	cvta.to.global.u64 	%rd9, %rd1;
	st.global.u32 	[%rd9], %r80;
$L__BB0_4:
	ret;

}


// ===== COMPILED SASS (sm_100) =====

	.target	sm_100

	.elftype	@"ET_EXEC"


//--------------------- .note.nv.tkinfo           --------------------------
	.section	.note.nv.tkinfo,"",@"SHT_NOTE"
	.sectionflags	@"SHF_NOTE_NV_TKINFO"
	.tkinfo
        /*0018*/ 	.word	0x00000002
        /*0030*/ 	.string	""
        /*0030*/ 	.string	"ptxas"
        /*0030*/ 	.string	"Cuda compilation tools, release 13.0, V13.0.88"
        /*0030*/ 	.string	"Build cuda_13.0.r13.0/compiler.36424714_0"
        /*0030*/ 	.string	"-arch sm_100 -m 64 "



//--------------------- .note.nv.cuinfo           --------------------------
	.section	.note.nv.cuinfo,"",@"SHT_NOTE"
	.sectionflags	@"SHF_NOTE_NV_CUINFO"
        /*0018*/ 	.short	0x0002
        /*001a*/ 	.short	0x0064
        /*001c*/ 	.short	0x0082
	.zero		2


//--------------------- .nv.info                  --------------------------
	.section	.nv.info,"",@"SHT_CUDA_INFO"
	.align	4


	//----- nvinfo : EIATTR_REGCOUNT
	.align		4
        /*0000*/ 	.byte	0x04, 0x2f
        /*0002*/ 	.short	(.L_1 - .L_0)
	.align		4
.L_0:
        /*0004*/ 	.word	index@(_Z3dotPiS_S_)
        /*0008*/ 	.word	0x0000001e


	//----- nvinfo : EIATTR_FRAME_SIZE
	.align		4
.L_1:
        /*000c*/ 	.byte	0x04, 0x11
        /*000e*/ 	.short	(.L_3 - .L_2)
	.align		4
.L_2:
        /*0010*/ 	.word	index@(_Z3dotPiS_S_)
        /*0014*/ 	.word	0x00000000


	//----- nvinfo : EIATTR_MIN_STACK_SIZE
	.align		4
.L_3:
        /*0018*/ 	.byte	0x04, 0x12
        /*001a*/ 	.short	(.L_5 - .L_4)
	.align		4
.L_4:
        /*001c*/ 	.word	index@(_Z3dotPiS_S_)
        /*0020*/ 	.word	0x00000000
.L_5:


//--------------------- .nv.compat                --------------------------
	.section	.nv.compat,"",@"SHT_CUDA_COMPAT_INFO"
	.align	4
        /*0000*/ 	.byte	0x02, 0x09, 0x00, 0x00, 0x02, 0x02, 0x01, 0x00, 0x02, 0x05, 0x05, 0x00, 0x03, 0x07, 0x01, 0x01
        /*0010*/ 	.byte	0x02, 0x03, 0x00, 0x00, 0x02, 0x06, 0x01, 0x00, 0x04, 0x0b, 0x08, 0x00, 0x09, 0x00, 0x00, 0x00
        /*0020*/ 	.byte	0x00, 0x00, 0x00, 0x00


//--------------------- .nv.info._Z3dotPiS_S_     --------------------------
	.section	.nv.info._Z3dotPiS_S_,"",@"SHT_CUDA_INFO"
	.sectionflags	@""
	.align	4


	//----- nvinfo : EIATTR_CUDA_API_VERSION
	.align		4
        /*0000*/ 	.byte	0x04, 0x37
        /*0002*/ 	.short	(.L_7 - .L_6)
.L_6:
        /*0004*/ 	.word	0x00000082


	//----- nvinfo : EIATTR_KPARAM_INFO
	.align		4
.L_7:
        /*0008*/ 	.byte	0x04, 0x17
        /*000a*/ 	.short	(.L_9 - .L_8)
.L_8:
        /*000c*/ 	.word	0x00000000
        /*0010*/ 	.short	0x0002
        /*0012*/ 	.short	0x0010
        /*0014*/ 	.byte	0x00, 0xf5, 0x21, 0x00


	//----- nvinfo : EIATTR_KPARAM_INFO
	.align		4
.L_9:
        /*0018*/ 	.byte	0x04, 0x17
        /*001a*/ 	.short	(.L_11 - .L_10)
.L_10:
        /*001c*/ 	.word	0x00000000
        /*0020*/ 	.short	0x0001
        /*0022*/ 	.short	0x0008
        /*0024*/ 	.byte	0x00, 0xf5, 0x21, 0x00


	//----- nvinfo : EIATTR_KPARAM_INFO
	.align		4
.L_11:
        /*0028*/ 	.byte	0x04, 0x17
        /*002a*/ 	.short	(.L_13 - .L_12)
.L_12:
        /*002c*/ 	.word	0x00000000
        /*0030*/ 	.short	0x0000
        /*0032*/ 	.short	0x0000
        /*0034*/ 	.byte	0x00, 0xf5, 0x21, 0x00


	//----- nvinfo : EIATTR_SPARSE_MMA_MASK
	.align		4
.L_13:
        /*0038*/ 	.byte	0x03, 0x50
        /*003a*/ 	.short	0x0000


	//----- nvinfo : EIATTR_MAXREG_COUNT
	.align		4
        /*003c*/ 	.byte	0x03, 0x1b
        /*003e*/ 	.short	0x00ff


	//----- nvinfo : EIATTR_NUM_BARRIERS
	.align		4
        /*0040*/ 	.byte	0x02, 0x4c
        /*0042*/ 	.byte	0x01
	.zero		1


	//----- nvinfo : EIATTR_MERCURY_ISA_VERSION
	.align		4
        /*0044*/ 	.byte	0x03, 0x5f
        /*0046*/ 	.short	0x0101


	//----- nvinfo : EIATTR_VRC_CTA_INIT_COUNT
	.align		4
        /*0048*/ 	.byte	0x02, 0x4a
	.zero		1
	.zero		1


	//----- nvinfo : EIATTR_EXIT_INSTR_OFFSETS
	.align		4
        /*004c*/ 	.byte	0x04, 0x1c
        /*004e*/ 	.short	(.L_15 - .L_14)


	//   ....[0]....
.L_14:
        /*0050*/ 	.word	0x00000110


	//   ....[1]....
        /*0054*/ 	.word	0x00000310


	//----- nvinfo : EIATTR_CBANK_PARAM_SIZE
	.align		4
.L_15:
        /*0058*/ 	.byte	0x03, 0x19
        /*005a*/ 	.short	0x0018


	//----- nvinfo : EIATTR_PARAM_CBANK
	.align		4
        /*005c*/ 	.byte	0x04, 0x0a
        /*005e*/ 	.short	(.L_17 - .L_16)
	.align		4
.L_16:
        /*0060*/ 	.word	index@(.nv.constant0._Z3dotPiS_S_)
        /*0064*/ 	.short	0x0380
        /*0066*/ 	.short	0x0018


	//----- nvinfo : EIATTR_SW_WAR
	.align		4
.L_17:
        /*0068*/ 	.byte	0x04, 0x36
        /*006a*/ 	.short	(.L_19 - .L_18)
.L_18:
        /*006c*/ 	.word	0x00000008
.L_19:


//--------------------- .nv.callgraph             --------------------------
	.section	.nv.callgraph,"",@"SHT_CUDA_CALLGRAPH"
	.align	4
	.sectionentsize	8
	.align		4
        /*0000*/ 	.word	0x00000000
	.align		4
        /*0004*/ 	.word	0xffffffff
	.align		4
        /*0008*/ 	.word	0x00000000
	.align		4
        /*000c*/ 	.word	0xfffffffe
	.align		4
        /*0010*/ 	.word	0x00000000
	.align		4
        /*0014*/ 	.word	0xfffffffd
	.align		4
        /*0018*/ 	.word	0x00000000
	.align		4
        /*001c*/ 	.word	0xfffffffc


//--------------------- .text._Z3dotPiS_S_        --------------------------
	.section	.text._Z3dotPiS_S_,"ax",@progbits
	.align	128
        .global         _Z3dotPiS_S_
        .type           _Z3dotPiS_S_,@function
        .size           _Z3dotPiS_S_,(.L_x_2 - _Z3dotPiS_S_)
        .other          _Z3dotPiS_S_,@"STO_CUDA_ENTRY STV_DEFAULT"
_Z3dotPiS_S_:
.text._Z3dotPiS_S_:
[----:B------:R-:W-:Y:S01]  /*0000*/  LDC R1, c[0x0][0x37c] ;  /* 0x0000df00ff017b82 */ /* 0x000fe20000000800 */
[----:B------:R-:W0:Y:S07]  /*0010*/  S2R R9, SR_TID.X ;  /* 0x0000000000097919 */ /* 0x000e2e0000002100 */
[----:B------:R-:W0:Y:S01]  /*0020*/  LDC.64 R2, c[0x0][0x380] ;  /* 0x0000e000ff027b82 */ /* 0x000e220000000a00 */
[----:B------:R-:W1:Y:S07]  /*0030*/  LDCU.64 UR6, c[0x0][0x358] ;  /* 0x00006b00ff0677ac */ /* 0x000e6e0008000a00 */
[----:B------:R-:W2:Y:S01]  /*0040*/  LDC.64 R4, c[0x0][0x388] ;  /* 0x0000e200ff047b82 */ /* 0x000ea20000000a00 */
[----:B0-----:R-:W-:-:S04]  /*0050*/  IMAD.WIDE.U32 R2, R9, 0x4, R2 ;  /* 0x0000000409027825 */ /* 0x001fc800078e0002 */
[C---:B--2---:R-:W-:Y:S02]  /*0060*/  IMAD.WIDE.U32 R4, R9.reuse, 0x4, R4 ;  /* 0x0000000409047825 */ /* 0x044fe400078e0004 */
[----:B-1----:R-:W2:Y:S04]  /*0070*/  LDG.E R2, desc[UR6][R2.64] ;  /* 0x0000000602027981 */ /* 0x002ea8000c1e1900 */
[----:B------:R-:W2:Y:S01]  /*0080*/  LDG.E R5, desc[UR6][R4.64] ;  /* 0x0000000604057981 */ /* 0x000ea2000c1e1900 */
[----:B------:R-:W0:Y:S01]  /*0090*/  S2UR UR5, SR_CgaCtaId ;  /* 0x00000000000579c3 */ /* 0x000e220000008800 */
[----:B------:R-:W-:Y:S01]  /*00a0*/  UMOV UR4, 0x400 ;  /* 0x0000040000047882 */ /* 0x000fe20000000000 */
[----:B------:R-:W-:Y:S01]  /*00b0*/  ISETP.NE.AND P0, PT, R9, RZ, PT ;  /* 0x000000ff0900720c */ /* 0x000fe20003f05270 */
[----:B0-----:R-:W-:-:S06]  /*00c0*/  ULEA UR4, UR5, UR4, 0x18 ;  /* 0x0000000405047291 */ /* 0x001fcc000f8ec0ff */
[----:B------:R-:W-:Y:S01]  /*00d0*/  LEA R7, R9, UR4, 0x2 ;  /* 0x0000000409077c11 */ /* 0x000fe2000f8e10ff */
[----:B--2---:R-:W-:-:S05]  /*00e0*/  IMAD R0, R2, R5, RZ ;  /* 0x0000000502007224 */ /* 0x004fca00078e02ff */
[----:B------:R0:W-:Y:S01]  /*00f0*/  STS [R7], R0 ;  /* 0x0000000007007388 */ /* 0x0001e20000000800 */
[----:B------:R-:W-:Y:S06]  /*0100*/  BAR.SYNC.DEFER_BLOCKING 0x0 ;  /* 0x0000000000007b1d */ /* 0x000fec0000010000 */
[----:B------:R-:W-:Y:S05]  /*0110*/  @P0 EXIT ;  /* 0x000000000000094d */ /* 0x000fea0003800000 */
[----:B------:R-:W-:Y:S02]  /*0120*/  IMAD.MOV.U32 R17, RZ, RZ, RZ ;  /* 0x000000ffff117224 */ /* 0x000fe400078e00ff */
[----:B0-----:R-:W-:-:S07]  /*0130*/  IMAD.MOV.U32 R0, RZ, RZ, 0x40 ;  /* 0x00000040ff007424 */ /* 0x001fce00078e00ff */
.L_x_0:
[----:B------:R-:W0:Y:S04]  /*0140*/  LDS.128 R4, [R0+UR4+-0x40] ;  /* 0xffffc00400047984 */ /* 0x000e280008000c00 */
[----:B------:R-:W1:Y:S04]  /*0150*/  LDS.128 R8, [R0+UR4+-0x30] ;  /* 0xffffd00400087984 */ /* 0x000e680008000c00 */
[----:B------:R-:W2:Y:S04]  /*0160*/  LDS.128 R24, [R0+UR4+-0x20] ;  /* 0xffffe00400187984 */ /* 0x000ea80008000c00 */
[----:B------:R-:W3:Y:S04]  /*0170*/  LDS.128 R12, [R0+UR4+-0x10] ;  /* 0xfffff004000c7984 */ /* 0x000ee80008000c00 */
[----:B------:R-:W4:Y:S01]  /*0180*/  LDS.128 R20, [R0+UR4] ;  /* 0x0000000400147984 */ /* 0x000f220008000c00 */
[----:B0-----:R-:W-:-:S03]  /*0190*/  IADD3 R4, PT, PT, R5, R4, R17 ;  /* 0x0000000405047210 */ /* 0x001fc60007ffe011 */
[----:B------:R-:W0:Y:S01]  /*01a0*/  LDS.128 R16, [R0+UR4+0x10] ;  /* 0x0000100400107984 */ /* 0x000e220008000c00 */
[----:B------:R-:W-:-:S04]  /*01b0*/  IADD3 R4, PT, PT, R7, R6, R4 ;  /* 0x0000000607047210 */ /* 0x000fc80007ffe004 */
[----:B-1----:R-:W-:Y:S02]  /*01c0*/  IADD3 R8, PT, PT, R9, R8, R4 ;  /* 0x0000000809087210 */ /* 0x002fe40007ffe004 */
[----:B------:R-:W1:Y:S02]  /*01d0*/  LDS.128 R4, [R0+UR4+0x20] ;  /* 0x0000200400047984 */ /* 0x000e640008000c00 */
[----:B------:R-:W-:-:S04]  /*01e0*/  IADD3 R8, PT, PT, R11, R10, R8 ;  /* 0x0000000a0b087210 */ /* 0x000fc80007ffe008 */
[----:B--2---:R-:W-:Y:S02]  /*01f0*/  IADD3 R24, PT, PT, R25, R24, R8 ;  /* 0x0000001819187210 */ /* 0x004fe40007ffe008 */
[----:B------:R2:W5:Y:S02]  /*0200*/  LDS.128 R8, [R0+UR4+0x30] ;  /* 0x0000300400087984 */ /* 0x0005640008000c00 */
[----:B------:R-:W-:-:S04]  /*0210*/  IADD3 R24, PT, PT, R27, R26, R24 ;  /* 0x0000001a1b187210 */ /* 0x000fc80007ffe018 */
[----:B---3--:R-:W-:Y:S01]  /*0220*/  IADD3 R12, PT, PT, R13, R12, R24 ;  /* 0x0000000c0d0c7210 */ /* 0x008fe20007ffe018 */
[----:B--2---:R-:W-:-:S03]  /*0230*/  VIADD R0, R0, 0x80 ;  /* 0x0000008000007836 */ /* 0x004fc60000000000 */
[----:B------:R-:W-:Y:S02]  /*0240*/  IADD3 R12, PT, PT, R15, R14, R12 ;  /* 0x0000000e0f0c7210 */ /* 0x000fe40007ffe00c */
[----:B------:R-:W-:Y:S02]  /*0250*/  ISETP.NE.AND P0, PT, R0, 0x840, PT ;  /* 0x000008400000780c */ /* 0x000fe40003f05270 */
[----:B----4-:R-:W-:-:S04]  /*0260*/  IADD3 R12, PT, PT, R21, R20, R12 ;  /* 0x00000014150c7210 */ /* 0x010fc80007ffe00c */
[----:B------:R-:W-:-:S04]  /*0270*/  IADD3 R12, PT, PT, R23, R22, R12 ;  /* 0x00000016170c7210 */ /* 0x000fc80007ffe00c */
[----:B0-----:R-:W-:-:S04]  /*0280*/  IADD3 R12, PT, PT, R17, R16, R12 ;  /* 0x00000010110c7210 */ /* 0x001fc80007ffe00c */
[----:B------:R-:W-:-:S04]  /*0290*/  IADD3 R12, PT, PT, R19, R18, R12 ;  /* 0x00000012130c7210 */ /* 0x000fc80007ffe00c */
[----:B-1----:R-:W-:-:S04]  /*02a0*/  IADD3 R4, PT, PT, R5, R4, R12 ;  /* 0x0000000405047210 */ /* 0x002fc80007ffe00c */
[----:B------:R-:W-:-:S04]  /*02b0*/  IADD3 R4, PT, PT, R7, R6, R4 ;  /* 0x0000000607047210 */ /* 0x000fc80007ffe004 */
[----:B-----5:R-:W-:-:S04]  /*02c0*/  IADD3 R4, PT, PT, R9, R8, R4 ;  /* 0x0000000809047210 */ /* 0x020fc80007ffe004 */
[----:B------:R-:W-:Y:S01]  /*02d0*/  IADD3 R17, PT, PT, R11, R10, R4 ;  /* 0x0000000a0b117210 */ /* 0x000fe20007ffe004 */
[----:B------:R-:W-:Y:S06]  /*02e0*/  @P0 BRA `(.L_x_0) ;  /* 0xfffffffc00940947 */ /* 0x000fec000383ffff */
[----:B------:R-:W0:Y:S02]  /*02f0*/  LDC.64 R2, c[0x0][0x390] ;  /* 0x0000e400ff027b82 */ /* 0x000e240000000a00 */
[----:B0-----:R-:W-:Y:S01]  /*0300*/  STG.E desc[UR6][R2.64], R17 ;  /* 0x0000001102007986 */ /* 0x001fe2000c101906 */
[----:B------:R-:W-:Y:S05]  /*0310*/  EXIT ;  /* 0x000000000000794d */ /* 0x000fea0003800000 */
.L_x_1:
[----:B------:R-:W-:-:S00]  /*0320*/  BRA `(.L_x_1) ;  /* 0xfffffffc00fc7947 */ /* 0x000fc0000383ffff */
[----:B------:R-:W-:-:S00]  /*0330*/  NOP ;  /* 0x0000000000007918 */ /* 0x000fc00000000000 */
        /* <DEDUP_REMOVED lines=12> */
.L_x_2:


//--------------------- .nv.shared._Z3dotPiS_S_   --------------------------
	.section	.nv.shared._Z3dotPiS_S_,"aw",@nobits
	.sectionflags	@""
	.align	4
.nv.shared._Z3dotPiS_S_:
	.zero		3072


//--------------------- .nv.shared.reserved.0     --------------------------
	.section	.nv.shared.reserved.0,"aw",@nobits
	.weak		__nv_reservedSMEM_offset_0_alias
	.size		__nv_reservedSMEM_offset_0_alias, 0, 64
	.other		__nv_reservedSMEM_offset_0_alias,@"STO_CUDA_RESERVED_SHARED STV_DEFAULT"
__nv_reservedSMEM_offset_0_alias:
	.zero		0
	.zero		64


//--------------------- .nv.constant0._Z3dotPiS_S_ --------------------------
	.section	.nv.constant0._Z3dotPiS_S_,"a",@progbits
	.sectionflags	@""
	.align	4
.nv.constant0._Z3dotPiS_S_:
	.zero		920


//--------------------- SYMBOLS --------------------------

	.type		.nv.reservedSmem.offset0,@object
	.size		.nv.reservedSmem.offset0,0x4
	.type		.nv.reservedSmem.cap,@object
	.size		.nv.reservedSmem.cap,0x4
